//
// Generated by NVIDIA NVVM Compiler
//
// Compiler Build ID: CL-36424714
// Cuda compilation tools, release 13.0, V13.0.88
// Based on NVVM 20.0.0
//

.version 9.0
.target sm_100
.address_size 64

	// .globl	_Z10matrix_mulPfS_S_S_S_iiii
// _ZZ18matrix_array_blockPfS_S_S_S_iiiiE16temp_shifted_mul has been demoted
// _ZZ18matrix_array_blockPfS_S_S_S_iiiiE18temp_sum_delta_h2h has been demoted
// _ZZ18matrix_array_blockPfS_S_S_S_iiiiE9block_h2h has been demoted
// _ZZ18matrix_array_blockPfS_S_S_S_iiiiE7block_w has been demoted
// _ZZ18matrix_array_blockPfS_S_S_S_iiiiE11block_delta has been demoted

.visible .entry _Z10matrix_mulPfS_S_S_S_iiii(
	.param .u64 .ptr .align 1 _Z10matrix_mulPfS_S_S_S_iiii_param_0,
	.param .u64 .ptr .align 1 _Z10matrix_mulPfS_S_S_S_iiii_param_1,
	.param .u64 .ptr .align 1 _Z10matrix_mulPfS_S_S_S_iiii_param_2,
	.param .u64 .ptr .align 1 _Z10matrix_mulPfS_S_S_S_iiii_param_3,
	.param .u64 .ptr .align 1 _Z10matrix_mulPfS_S_S_S_iiii_param_4,
	.param .u32 _Z10matrix_mulPfS_S_S_S_iiii_param_5,
	.param .u32 _Z10matrix_mulPfS_S_S_S_iiii_param_6,
	.param .u32 _Z10matrix_mulPfS_S_S_S_iiii_param_7,
	.param .u32 _Z10matrix_mulPfS_S_S_S_iiii_param_8
)
{
	.reg .pred 	%p<23>;
	.reg .b32 	%r<75>;
	.reg .b32 	%f<236>;
	.reg .b64 	%rd<35>;
	// demoted variable
	.shared .align 4 .b8 _ZZ18matrix_array_blockPfS_S_S_S_iiiiE16temp_shifted_mul[16384];
	// demoted variable
	.shared .align 4 .b8 _ZZ18matrix_array_blockPfS_S_S_S_iiiiE18temp_sum_delta_h2h[1024];
	// demoted variable
	.shared .align 4 .b8 _ZZ18matrix_array_blockPfS_S_S_S_iiiiE9block_h2h[1024];
	// demoted variable
	.shared .align 4 .b8 _ZZ18matrix_array_blockPfS_S_S_S_iiiiE7block_w[1088];
	// demoted variable
	.shared .align 4 .b8 _ZZ18matrix_array_blockPfS_S_S_S_iiiiE11block_delta[1024];
	ld.param.u64 	%rd8, [_Z10matrix_mulPfS_S_S_S_iiii_param_0];
	ld.param.u64 	%rd9, [_Z10matrix_mulPfS_S_S_S_iiii_param_1];
	ld.param.u64 	%rd10, [_Z10matrix_mulPfS_S_S_S_iiii_param_2];
	ld.param.u64 	%rd11, [_Z10matrix_mulPfS_S_S_S_iiii_param_3];
	ld.param.u64 	%rd12, [_Z10matrix_mulPfS_S_S_S_iiii_param_4];
	ld.param.u32 	%r22, [_Z10matrix_mulPfS_S_S_S_iiii_param_5];
	ld.param.u32 	%r23, [_Z10matrix_mulPfS_S_S_S_iiii_param_6];
	ld.param.u32 	%r26, [_Z10matrix_mulPfS_S_S_S_iiii_param_7];
	ld.param.u32 	%r25, [_Z10matrix_mulPfS_S_S_S_iiii_param_8];
	mov.u32 	%r27, %ctaid.x;
	shl.b32 	%r1, %r27, 4;
	mov.u32 	%r28, %ctaid.y;
	shl.b32 	%r2, %r28, 4;
	setp.le.s32 	%p2, %r25, %r1;
	setp.le.s32 	%p3, %r26, %r2;
	or.pred  	%p4, %p2, %p3;
	@%p4 bra 	$L__BB0_16;
	cvt.u64.u32 	%rd1, %r2;
	cvt.s64.s32 	%rd2, %r1;
	mul.lo.s32 	%r30, %r23, %r2;
	cvt.s64.s32 	%rd13, %r30;
	add.s64 	%rd3, %rd13, %rd2;
	mov.u32 	%r31, %tid.x;
	mov.u32 	%r4, %tid.y;
	add.s32 	%r32, %r1, 16;
	setp.lt.s32 	%p5, %r32, %r25;
	sub.s32 	%r33, %r25, %r1;
	selp.b32 	%r34, 16, %r33, %p5;
	add.s32 	%r35, %r2, 16;
	setp.lt.u32 	%p6, %r35, %r26;
	sub.s32 	%r36, %r26, %r2;
	selp.b32 	%r6, 16, %r36, %p6;
	shl.b32 	%r37, %r4, 4;
	add.s32 	%r7, %r37, %r31;
	shl.b32 	%r38, %r7, 2;
	mov.u32 	%r39, _ZZ18matrix_array_blockPfS_S_S_S_iiiiE18temp_sum_delta_h2h;
	add.s32 	%r8, %r39, %r38;
	mov.b32 	%r40, 0;
	st.shared.u32 	[%r8], %r40;
	setp.le.s32 	%p7, %r6, %r4;
	setp.le.s32 	%p8, %r34, %r31;
	mov.f32 	%f232, 0f00000000;
	or.pred  	%p9, %p7, %p8;
	@%p9 bra 	$L__BB0_3;
	cvta.to.global.u64 	%rd14, %rd9;
	mad.lo.s32 	%r41, %r23, %r4, %r31;
	cvt.s64.s32 	%rd15, %r41;
	add.s64 	%rd16, %rd3, %rd15;
	shl.b64 	%rd17, %rd16, 2;
	add.s64 	%rd18, %rd14, %rd17;
	ld.global.f32 	%f232, [%rd18];
$L__BB0_3:
	shl.b32 	%r43, %r31, 4;
	add.s32 	%r44, %r43, %r4;
	shl.b32 	%r45, %r44, 2;
	mov.u32 	%r46, _ZZ18matrix_array_blockPfS_S_S_S_iiiiE7block_w;
	add.s32 	%r47, %r46, %r45;
	st.shared.f32 	[%r47], %f232;
	sub.s32 	%r9, 20000, %r4;
	mov.u32 	%r49, _ZZ18matrix_array_blockPfS_S_S_S_iiiiE9block_h2h;
	add.s32 	%r10, %r49, %r38;
	mov.u32 	%r50, _ZZ18matrix_array_blockPfS_S_S_S_iiiiE11block_delta;
	add.s32 	%r11, %r50, %r38;
	shl.b32 	%r51, %r4, 10;
	mov.u32 	%r52, _ZZ18matrix_array_blockPfS_S_S_S_iiiiE16temp_shifted_mul;
	shl.b32 	%r53, %r31, 2;
	add.s32 	%r14, %r52, %r53;
	add.s32 	%r12, %r14, %r51;
	mov.u32 	%r54, _ZZ18matrix_array_blockPfS_S_S_S_iiiiE18temp_sum_delta_h2h;
	add.s32 	%r55, %r53, %r54;
	add.s32 	%r13, %r55, 128;
	cvta.to.global.u64 	%rd4, %rd12;
	cvta.to.global.u64 	%rd5, %rd8;
	cvta.to.global.u64 	%rd6, %rd10;
	mov.b32 	%r72, 0;
$L__BB0_4:
	setp.gt.s32 	%p10, %r34, %r31;
	setp.lt.u32 	%p11, %r72, %r9;
	and.pred  	%p1, %p11, %p10;
	add.s32 	%r16, %r72, %r4;
	mad.lo.s32 	%r56, %r16, %r23, %r31;
	cvt.s64.s32 	%rd19, %r56;
	add.s64 	%rd20, %rd2, %rd19;
	shl.b64 	%rd21, %rd20, 2;
	add.s64 	%rd7, %rd6, %rd21;
	mov.f32 	%f233, 0f00000000;
	not.pred 	%p12, %p1;
	@%p12 bra 	$L__BB0_6;
	ld.global.f32 	%f233, [%rd7];
$L__BB0_6:
	setp.ge.u32 	%p13, %r72, %r9;
	setp.le.s32 	%p14, %r6, %r31;
	mov.f32 	%f234, 0f00000000;
	or.pred  	%p15, %p14, %p13;
	@%p15 bra 	$L__BB0_8;
	mad.lo.s32 	%r57, %r16, %r22, %r31;
	cvt.s64.s32 	%rd22, %r57;
	add.s64 	%rd23, %rd22, %rd1;
	shl.b64 	%rd24, %rd23, 2;
	add.s64 	%rd25, %rd5, %rd24;
	ld.global.f32 	%f234, [%rd25];
$L__BB0_8:
	st.shared.f32 	[%r10], %f234;
	mov.f32 	%f235, 0f00000000;
	@%p12 bra 	$L__BB0_10;
	ld.global.f32 	%f235, [%rd7];
$L__BB0_10:
	setp.ne.s32 	%p17, %r4, 0;
	st.shared.f32 	[%r11], %f235;
	bar.sync 	0;
	shl.b32 	%r58, %r4, 6;
	mov.u32 	%r59, _ZZ18matrix_array_blockPfS_S_S_S_iiiiE11block_delta;
	add.s32 	%r60, %r59, %r58;
	ld.shared.f32 	%f13, [%r60];
	shl.b32 	%r61, %r31, 2;
	mov.u32 	%r62, _ZZ18matrix_array_blockPfS_S_S_S_iiiiE7block_w;
	add.s32 	%r63, %r62, %r61;
	ld.shared.f32 	%f14, [%r63];
	fma.rn.f32 	%f15, %f13, %f14, 0f00000000;
	mov.u32 	%r64, _ZZ18matrix_array_blockPfS_S_S_S_iiiiE9block_h2h;
	add.s32 	%r65, %r64, %r58;
	ld.shared.f32 	%f16, [%r65];
	mul.f32 	%f17, %f233, %f16;
	st.shared.f32 	[%r12], %f17;
	ld.shared.f32 	%f18, [%r60+4];
	ld.shared.f32 	%f19, [%r63+64];
	fma.rn.f32 	%f20, %f18, %f19, %f15;
	ld.shared.f32 	%f21, [%r65+4];
	mul.f32 	%f22, %f233, %f21;
	st.shared.f32 	[%r12+64], %f22;
	ld.shared.f32 	%f23, [%r60+8];
	ld.shared.f32 	%f24, [%r63+128];
	fma.rn.f32 	%f25, %f23, %f24, %f20;
	ld.shared.f32 	%f26, [%r65+8];
	mul.f32 	%f27, %f233, %f26;
	st.shared.f32 	[%r12+128], %f27;
	ld.shared.f32 	%f28, [%r60+12];
	ld.shared.f32 	%f29, [%r63+192];
	fma.rn.f32 	%f30, %f28, %f29, %f25;
	ld.shared.f32 	%f31, [%r65+12];
	mul.f32 	%f32, %f233, %f31;
	st.shared.f32 	[%r12+192], %f32;
	ld.shared.f32 	%f33, [%r60+16];
	ld.shared.f32 	%f34, [%r63+256];
	fma.rn.f32 	%f35, %f33, %f34, %f30;
	ld.shared.f32 	%f36, [%r65+16];
	mul.f32 	%f37, %f233, %f36;
	st.shared.f32 	[%r12+256], %f37;
	ld.shared.f32 	%f38, [%r60+20];
	ld.shared.f32 	%f39, [%r63+320];
	fma.rn.f32 	%f40, %f38, %f39, %f35;
	ld.shared.f32 	%f41, [%r65+20];
	mul.f32 	%f42, %f233, %f41;
	st.shared.f32 	[%r12+320], %f42;
	ld.shared.f32 	%f43, [%r60+24];
	ld.shared.f32 	%f44, [%r63+384];
	fma.rn.f32 	%f45, %f43, %f44, %f40;
	ld.shared.f32 	%f46, [%r65+24];
	mul.f32 	%f47, %f233, %f46;
	st.shared.f32 	[%r12+384], %f47;
	ld.shared.f32 	%f48, [%r60+28];
	ld.shared.f32 	%f49, [%r63+448];
	fma.rn.f32 	%f50, %f48, %f49, %f45;
	ld.shared.f32 	%f51, [%r65+28];
	mul.f32 	%f52, %f233, %f51;
	st.shared.f32 	[%r12+448], %f52;
	ld.shared.f32 	%f53, [%r60+32];
	ld.shared.f32 	%f54, [%r63+512];
	fma.rn.f32 	%f55, %f53, %f54, %f50;
	ld.shared.f32 	%f56, [%r65+32];
	mul.f32 	%f57, %f233, %f56;
	st.shared.f32 	[%r12+512], %f57;
	ld.shared.f32 	%f58, [%r60+36];
	ld.shared.f32 	%f59, [%r63+576];
	fma.rn.f32 	%f60, %f58, %f59, %f55;
	ld.shared.f32 	%f61, [%r65+36];
	mul.f32 	%f62, %f233, %f61;
	st.shared.f32 	[%r12+576], %f62;
	ld.shared.f32 	%f63, [%r60+40];
	ld.shared.f32 	%f64, [%r63+640];
	fma.rn.f32 	%f65, %f63, %f64, %f60;
	ld.shared.f32 	%f66, [%r65+40];
	mul.f32 	%f67, %f233, %f66;
	st.shared.f32 	[%r12+640], %f67;
	ld.shared.f32 	%f68, [%r60+44];
	ld.shared.f32 	%f69, [%r63+704];
	fma.rn.f32 	%f70, %f68, %f69, %f65;
	ld.shared.f32 	%f71, [%r65+44];
	mul.f32 	%f72, %f233, %f71;
	st.shared.f32 	[%r12+704], %f72;
	ld.shared.f32 	%f73, [%r60+48];
	ld.shared.f32 	%f74, [%r63+768];
	fma.rn.f32 	%f75, %f73, %f74, %f70;
	ld.shared.f32 	%f76, [%r65+48];
	mul.f32 	%f77, %f233, %f76;
	st.shared.f32 	[%r12+768], %f77;
	ld.shared.f32 	%f78, [%r60+52];
	ld.shared.f32 	%f79, [%r63+832];
	fma.rn.f32 	%f80, %f78, %f79, %f75;
	ld.shared.f32 	%f81, [%r65+52];
	mul.f32 	%f82, %f233, %f81;
	st.shared.f32 	[%r12+832], %f82;
	ld.shared.f32 	%f83, [%r60+56];
	ld.shared.f32 	%f84, [%r63+896];
	fma.rn.f32 	%f85, %f83, %f84, %f80;
	ld.shared.f32 	%f86, [%r65+56];
	mul.f32 	%f87, %f233, %f86;
	st.shared.f32 	[%r12+896], %f87;
	ld.shared.f32 	%f88, [%r60+60];
	ld.shared.f32 	%f89, [%r63+960];
	fma.rn.f32 	%f90, %f88, %f89, %f85;
	ld.shared.f32 	%f91, [%r65+60];
	mul.f32 	%f92, %f233, %f91;
	st.shared.f32 	[%r12+960], %f92;
	bar.sync 	0;
	mad.lo.s32 	%r66, %r16, %r22, %r31;
	cvt.s64.s32 	%rd26, %r66;
	add.s64 	%rd27, %rd26, %rd1;
	shl.b64 	%rd28, %rd27, 2;
	add.s64 	%rd29, %rd4, %rd28;
	ld.shared.f32 	%f93, [%r10];
	mul.f32 	%f94, %f90, %f93;
	mov.f32 	%f95, 0f3F800000;
	sub.f32 	%f96, %f95, %f93;
	mul.f32 	%f97, %f94, %f96;
	atom.global.add.f32 	%f98, [%rd29], %f97;
	@%p17 bra 	$L__BB0_13;
	mov.b32 	%r74, 8192;
	mov.u32 	%r73, %r13;
$L__BB0_12:
	ld.shared.f32 	%f99, [%r73+-128];
	add.s32 	%r68, %r14, %r74;
	ld.shared.f32 	%f100, [%r68+-8192];
	add.f32 	%f101, %f100, %f99;
	ld.shared.f32 	%f102, [%r68+-7168];
	add.f32 	%f103, %f102, %f101;
	ld.shared.f32 	%f104, [%r68+-6144];
	add.f32 	%f105, %f104, %f103;
	ld.shared.f32 	%f106, [%r68+-5120];
	add.f32 	%f107, %f106, %f105;
	ld.shared.f32 	%f108, [%r68+-4096];
	add.f32 	%f109, %f108, %f107;
	ld.shared.f32 	%f110, [%r68+-3072];
	add.f32 	%f111, %f110, %f109;
	ld.shared.f32 	%f112, [%r68+-2048];
	add.f32 	%f113, %f112, %f111;
	ld.shared.f32 	%f114, [%r68+-1024];
	add.f32 	%f115, %f114, %f113;
	ld.shared.f32 	%f116, [%r68];
	add.f32 	%f117, %f116, %f115;
	ld.shared.f32 	%f118, [%r68+1024];
	add.f32 	%f119, %f118, %f117;
	ld.shared.f32 	%f120, [%r68+2048];
	add.f32 	%f121, %f120, %f119;
	ld.shared.f32 	%f122, [%r68+3072];
	add.f32 	%f123, %f122, %f121;
	ld.shared.f32 	%f124, [%r68+4096];
	add.f32 	%f125, %f124, %f123;
	ld.shared.f32 	%f126, [%r68+5120];
	add.f32 	%f127, %f126, %f125;
	ld.shared.f32 	%f128, [%r68+6144];
	add.f32 	%f129, %f128, %f127;
	ld.shared.f32 	%f130, [%r68+7168];
	add.f32 	%f131, %f130, %f129;
	st.shared.f32 	[%r73+-128], %f131;
	ld.shared.f32 	%f132, [%r73+-64];
	ld.shared.f32 	%f133, [%r68+-8128];
	add.f32 	%f134, %f133, %f132;
	ld.shared.f32 	%f135, [%r68+-7104];
	add.f32 	%f136, %f135, %f134;
	ld.shared.f32 	%f137, [%r68+-6080];
	add.f32 	%f138, %f137, %f136;
	ld.shared.f32 	%f139, [%r68+-5056];
	add.f32 	%f140, %f139, %f138;
	ld.shared.f32 	%f141, [%r68+-4032];
	add.f32 	%f142, %f141, %f140;
	ld.shared.f32 	%f143, [%r68+-3008];
	add.f32 	%f144, %f143, %f142;
	ld.shared.f32 	%f145, [%r68+-1984];
	add.f32 	%f146, %f145, %f144;
	ld.shared.f32 	%f147, [%r68+-960];
	add.f32 	%f148, %f147, %f146;
	ld.shared.f32 	%f149, [%r68+64];
	add.f32 	%f150, %f149, %f148;
	ld.shared.f32 	%f151, [%r68+1088];
	add.f32 	%f152, %f151, %f150;
	ld.shared.f32 	%f153, [%r68+2112];
	add.f32 	%f154, %f153, %f152;
	ld.shared.f32 	%f155, [%r68+3136];
	add.f32 	%f156, %f155, %f154;
	ld.shared.f32 	%f157, [%r68+4160];
	add.f32 	%f158, %f157, %f156;
	ld.shared.f32 	%f159, [%r68+5184];
	add.f32 	%f160, %f159, %f158;
	ld.shared.f32 	%f161, [%r68+6208];
	add.f32 	%f162, %f161, %f160;
	ld.shared.f32 	%f163, [%r68+7232];
	add.f32 	%f164, %f163, %f162;
	st.shared.f32 	[%r73+-64], %f164;
	ld.shared.f32 	%f165, [%r73];
	ld.shared.f32 	%f166, [%r68+-8064];
	add.f32 	%f167, %f166, %f165;
	ld.shared.f32 	%f168, [%r68+-7040];
	add.f32 	%f169, %f168, %f167;
	ld.shared.f32 	%f170, [%r68+-6016];
	add.f32 	%f171, %f170, %f169;
	ld.shared.f32 	%f172, [%r68+-4992];
	add.f32 	%f173, %f172, %f171;
	ld.shared.f32 	%f174, [%r68+-3968];
	add.f32 	%f175, %f174, %f173;
	ld.shared.f32 	%f176, [%r68+-2944];
	add.f32 	%f177, %f176, %f175;
	ld.shared.f32 	%f178, [%r68+-1920];
	add.f32 	%f179, %f178, %f177;
	ld.shared.f32 	%f180, [%r68+-896];
	add.f32 	%f181, %f180, %f179;
	ld.shared.f32 	%f182, [%r68+128];
	add.f32 	%f183, %f182, %f181;
	ld.shared.f32 	%f184, [%r68+1152];
	add.f32 	%f185, %f184, %f183;
	ld.shared.f32 	%f186, [%r68+2176];
	add.f32 	%f187, %f186, %f185;
	ld.shared.f32 	%f188, [%r68+3200];
	add.f32 	%f189, %f188, %f187;
	ld.shared.f32 	%f190, [%r68+4224];
	add.f32 	%f191, %f190, %f189;
	ld.shared.f32 	%f192, [%r68+5248];
	add.f32 	%f193, %f192, %f191;
	ld.shared.f32 	%f194, [%r68+6272];
	add.f32 	%f195, %f194, %f193;
	ld.shared.f32 	%f196, [%r68+7296];
	add.f32 	%f197, %f196, %f195;
	st.shared.f32 	[%r73], %f197;
	ld.shared.f32 	%f198, [%r73+64];
	ld.shared.f32 	%f199, [%r68+-8000];
	add.f32 	%f200, %f199, %f198;
	ld.shared.f32 	%f201, [%r68+-6976];
	add.f32 	%f202, %f201, %f200;
	ld.shared.f32 	%f203, [%r68+-5952];
	add.f32 	%f204, %f203, %f202;
	ld.shared.f32 	%f205, [%r68+-4928];
	add.f32 	%f206, %f205, %f204;
	ld.shared.f32 	%f207, [%r68+-3904];
	add.f32 	%f208, %f207, %f206;
	ld.shared.f32 	%f209, [%r68+-2880];
	add.f32 	%f210, %f209, %f208;
	ld.shared.f32 	%f211, [%r68+-1856];
	add.f32 	%f212, %f211, %f210;
	ld.shared.f32 	%f213, [%r68+-832];
	add.f32 	%f214, %f213, %f212;
	ld.shared.f32 	%f215, [%r68+192];
	add.f32 	%f216, %f215, %f214;
	ld.shared.f32 	%f217, [%r68+1216];
	add.f32 	%f218, %f217, %f216;
	ld.shared.f32 	%f219, [%r68+2240];
	add.f32 	%f220, %f219, %f218;
	ld.shared.f32 	%f221, [%r68+3264];
	add.f32 	%f222, %f221, %f220;
	ld.shared.f32 	%f223, [%r68+4288];
	add.f32 	%f224, %f223, %f222;
	ld.shared.f32 	%f225, [%r68+5312];
	add.f32 	%f226, %f225, %f224;
	ld.shared.f32 	%f227, [%r68+6336];
	add.f32 	%f228, %f227, %f226;
	ld.shared.f32 	%f229, [%r68+7360];
	add.f32 	%f230, %f229, %f228;
	st.shared.f32 	[%r73+64], %f230;
	add.s32 	%r74, %r74, 256;
	add.s32 	%r73, %r73, 256;
	setp.ne.s32 	%p18, %r74, 9216;
	@%p18 bra 	$L__BB0_12;
$L__BB0_13:
	bar.sync 	0;
	add.s32 	%r21, %r72, 16;
	setp.lt.u32 	%p19, %r72, 19984;
	mov.u32 	%r72, %r21;
	@%p19 bra 	$L__BB0_4;
	add.s32 	%r69, %r2, %r4;
	setp.ge.s32 	%p20, %r69, %r26;
	add.s32 	%r70, %r1, %r31;
	setp.ge.s32 	%p21, %r70, %r25;
	or.pred  	%p22, %p20, %p21;
	@%p22 bra 	$L__BB0_16;
	ld.shared.f32 	%f231, [%r8];
	mad.lo.s32 	%r71, %r23, %r4, %r31;
	cvt.s64.s32 	%rd30, %r71;
	add.s64 	%rd31, %rd3, %rd30;
	cvta.to.global.u64 	%rd32, %rd11;
	shl.b64 	%rd33, %rd31, 2;
	add.s64 	%rd34, %rd32, %rd33;
	st.global.f32 	[%rd34], %f231;
$L__BB0_16:
	bar.sync 	0;
	ret;

}


// ===== COMPILED SASS (sm_100) =====

	.target	sm_100

	.elftype	@"ET_EXEC"


//--------------------- .note.nv.tkinfo           --------------------------
	.section	.note.nv.tkinfo,"",@"SHT_NOTE"
	.sectionflags	@"SHF_NOTE_NV_TKINFO"
	.tkinfo
        /*0018*/ 	.word	0x00000002
        /*0030*/ 	.string	""
        /*0030*/ 	.string	"ptxas"
        /*0030*/ 	.string	"Cuda compilation tools, release 13.0, V13.0.88"
        /*0030*/ 	.string	"Build cuda_13.0.r13.0/compiler.36424714_0"
        /*0030*/ 	.string	"-arch sm_100 -m 64 "



//--------------------- .note.nv.cuinfo           --------------------------
	.section	.note.nv.cuinfo,"",@"SHT_NOTE"
	.sectionflags	@"SHF_NOTE_NV_CUINFO"
        /*0018*/ 	.short	0x0002
        /*001a*/ 	.short	0x0064
        /*001c*/ 	.short	0x0082
	.zero		2


//--------------------- .nv.info                  --------------------------
	.section	.nv.info,"",@"SHT_CUDA_INFO"
	.align	4


	//----- nvinfo : EIATTR_REGCOUNT
	.align		4
        /*0000*/ 	.byte	0x04, 0x2f
        /*0002*/ 	.short	(.L_1 - .L_0)
	.align		4
.L_0:
        /*0004*/ 	.word	index@(_Z10matrix_mulPfS_S_S_S_iiii)
        /*0008*/ 	.word	0x00000020


	//----- nvinfo : EIATTR_FRAME_SIZE
	.align		4
.L_1:
        /*000c*/ 	.byte	0x04, 0x11
        /*000e*/ 	.short	(.L_3 - .L_2)
	.align		4
.L_2:
        /*0010*/ 	.word	index@(_Z10matrix_mulPfS_S_S_S_iiii)
        /*0014*/ 	.word	0x00000000


	//----- nvinfo : EIATTR_MIN_STACK_SIZE
	.align		4
.L_3:
        /*0018*/ 	.byte	0x04, 0x12
        /*001a*/ 	.short	(.L_5 - .L_4)
	.align		4
.L_4:
        /*001c*/ 	.word	index@(_Z10matrix_mulPfS_S_S_S_iiii)
        /*0020*/ 	.word	0x00000000
.L_5:


//--------------------- .nv.compat                --------------------------
	.section	.nv.compat,"",@"SHT_CUDA_COMPAT_INFO"
	.align	4
        /*0000*/ 	.byte	0x02, 0x09, 0x00, 0x00, 0x02, 0x02, 0x01, 0x00, 0x02, 0x05, 0x05, 0x00, 0x03, 0x07, 0x01, 0x01
        /*0010*/ 	.byte	0x02, 0x03, 0x00, 0x00, 0x02, 0x06, 0x01, 0x00, 0x04, 0x0b, 0x08, 0x00, 0x09, 0x00, 0x00, 0x00
        /*0020*/ 	.byte	0x00, 0x00, 0x00, 0x00


//--------------------- .nv.info._Z10matrix_mulPfS_S_S_S_iiii --------------------------
	.section	.nv.info._Z10matrix_mulPfS_S_S_S_iiii,"",@"SHT_CUDA_INFO"
	.sectionflags	@""
	.align	4


	//----- nvinfo : EIATTR_CUDA_API_VERSION
	.align		4
        /*0000*/ 	.byte	0x04, 0x37
        /*0002*/ 	.short	(.L_7 - .L_6)
.L_6:
        /*0004*/ 	.word	0x00000082


	//----- nvinfo : EIATTR_KPARAM_INFO
	.align		4
.L_7:
        /*0008*/ 	.byte	0x04, 0x17
        /*000a*/ 	.short	(.L_9 - .L_8)
.L_8:
        /*000c*/ 	.word	0x00000000
        /*0010*/ 	.short	0x0008
        /*0012*/ 	.short	0x0034
        /*0014*/ 	.byte	0x00, 0xf0, 0x11, 0x00


	//----- nvinfo : EIATTR_KPARAM_INFO
	.align		4
.L_9:
        /*0018*/ 	.byte	0x04, 0x17
        /*001a*/ 	.short	(.L_11 - .L_10)
.L_10:
        /*001c*/ 	.word	0x00000000
        /*0020*/ 	.short	0x0007
        /*0022*/ 	.short	0x0030
        /*0024*/ 	.byte	0x00, 0xf0, 0x11, 0x00


	//----- nvinfo : EIATTR_KPARAM_INFO
	.align		4
.L_11:
        /*0028*/ 	.byte	0x04, 0x17
        /*002a*/ 	.short	(.L_13 - .L_12)
.L_12:
        /*002c*/ 	.word	0x00000000
        /*0030*/ 	.short	0x0006
        /*0032*/ 	.short	0x002c
        /*0034*/ 	.byte	0x00, 0xf0, 0x11, 0x00


	//----- nvinfo : EIATTR_KPARAM_INFO
	.align		4
.L_13:
        /*0038*/ 	.byte	0x04, 0x17
        /*003a*/ 	.short	(.L_15 - .L_14)
.L_14:
        /*003c*/ 	.word	0x00000000
        /*0040*/ 	.short	0x0005
        /*0042*/ 	.short	0x0028
        /*0044*/ 	.byte	0x00, 0xf0, 0x11, 0x00


	//----- nvinfo : EIATTR_KPARAM_INFO
	.align		4
.L_15:
        /*0048*/ 	.byte	0x04, 0x17
        /*004a*/ 	.short	(.L_17 - .L_16)
.L_16:
        /*004c*/ 	.word	0x00000000
        /*0050*/ 	.short	0x0004
        /*0052*/ 	.short	0x0020
        /*0054*/ 	.byte	0x00, 0xf5, 0x21, 0x00


	//----- nvinfo : EIATTR_KPARAM_INFO
	.align		4
.L_17:
        /*0058*/ 	.byte	0x04, 0x17
        /*005a*/ 	.short	(.L_19 - .L_18)
.L_18:
        /*005c*/ 	.word	0x00000000
        /*0060*/ 	.short	0x0003
        /*0062*/ 	.short	0x0018
        /*0064*/ 	.byte	0x00, 0xf5, 0x21, 0x00


	//----- nvinfo : EIATTR_KPARAM_INFO
	.align		4
.L_19:
        /*0068*/ 	.byte	0x04, 0x17
        /*006a*/ 	.short	(.L_21 - .L_20)
.L_20:
        /*006c*/ 	.word	0x00000000
        /*0070*/ 	.short	0x0002
        /*0072*/ 	.short	0x0010
        /*0074*/ 	.byte	0x00, 0xf5, 0x21, 0x00


	//----- nvinfo : EIATTR_KPARAM_INFO
	.align		4
.L_21:
        /*0078*/ 	.byte	0x04, 0x17
        /*007a*/ 	.short	(.L_23 - .L_22)
.L_22:
        /*007c*/ 	.word	0x00000000
        /*0080*/ 	.short	0x0001
        /*0082*/ 	.short	0x0008
        /*0084*/ 	.byte	0x00, 0xf5, 0x21, 0x00


	//----- nvinfo : EIATTR_KPARAM_INFO
	.align		4
.L_23:
        /*0088*/ 	.byte	0x04, 0x17
        /*008a*/ 	.short	(.L_25 - .L_24)
.L_24:
        /*008c*/ 	.word	0x00000000
        /*0090*/ 	.short	0x0000
        /*0092*/ 	.short	0x0000
        /*0094*/ 	.byte	0x00, 0xf5, 0x21, 0x00


	//----- nvinfo : EIATTR_SPARSE_MMA_MASK
	.align		4
.L_25:
        /*0098*/ 	.byte	0x03, 0x50
        /*009a*/ 	.short	0x0000


	//----- nvinfo : EIATTR_MAXREG_COUNT
	.align		4
        /*009c*/ 	.byte	0x03, 0x1b
        /*009e*/ 	.short	0x00ff


	//----- nvinfo : EIATTR_NUM_BARRIERS
	.align		4
        /*00a0*/ 	.byte	0x02, 0x4c
        /*00a2*/ 	.byte	0x01
	.zero		1


	//----- nvinfo : EIATTR_MERCURY_ISA_VERSION
	.align		4
        /*00a4*/ 	.byte	0x03, 0x5f
        /*00a6*/ 	.short	0x0101


	//----- nvinfo : EIATTR_VRC_CTA_INIT_COUNT
	.align		4
        /*00a8*/ 	.byte	0x02, 0x4a
	.zero		1
	.zero		1


	//----- nvinfo : EIATTR_EXIT_INSTR_OFFSETS
	.align		4
        /*00ac*/ 	.byte	0x04, 0x1c
        /*00ae*/ 	.short	(.L_27 - .L_26)


	//   ....[0]....
.L_26:
        /*00b0*/ 	.word	0x00001730


	//----- nvinfo : EIATTR_CRS_STACK_SIZE
	.align		4
.L_27:
        /*00b4*/ 	.byte	0x04, 0x1e
        /*00b6*/ 	.short	(.L_29 - .L_28)
.L_28:
        /*00b8*/ 	.word	0x00000000


	//----- nvinfo : EIATTR_CBANK_PARAM_SIZE
	.align		4
.L_29:
        /*00bc*/ 	.byte	0x03, 0x19
        /*00be*/ 	.short	0x0038


	//----- nvinfo : EIATTR_PARAM_CBANK
	.align		4
        /*00c0*/ 	.byte	0x04, 0x0a
        /*00c2*/ 	.short	(.L_31 - .L_30)
	.align		4
.L_30:
        /*00c4*/ 	.word	index@(.nv.constant0._Z10matrix_mulPfS_S_S_S_iiii)
        /*00c8*/ 	.short	0x0380
        /*00ca*/ 	.short	0x0038


	//----- nvinfo : EIATTR_SW_WAR
	.align		4
.L_31:
        /*00cc*/ 	.byte	0x04, 0x36
        /*00ce*/ 	.short	(.L_33 - .L_32)
.L_32:
        /*00d0*/ 	.word	0x00000008
.L_33:


//--------------------- .nv.callgraph             --------------------------
	.section	.nv.callgraph,"",@"SHT_CUDA_CALLGRAPH"
	.align	4
	.sectionentsize	8
	.align		4
        /*0000*/ 	.word	0x00000000
	.align		4
        /*0004*/ 	.word	0xffffffff
	.align		4
        /*0008*/ 	.word	0x00000000
	.align		4
        /*000c*/ 	.word	0xfffffffe
	.align		4
        /*0010*/ 	.word	0x00000000
	.align		4
        /*0014*/ 	.word	0xfffffffd
	.align		4
        /*0018*/ 	.word	0x00000000
	.align		4
        /*001c*/ 	.word	0xfffffffc


//--------------------- .text._Z10matrix_mulPfS_S_S_S_iiii --------------------------
	.section	.text._Z10matrix_mulPfS_S_S_S_iiii,"ax",@progbits
	.align	128
        .global         _Z10matrix_mulPfS_S_S_S_iiii
        .type           _Z10matrix_mulPfS_S_S_S_iiii,@function
        .size           _Z10matrix_mulPfS_S_S_S_iiii,(.L_x_7 - _Z10matrix_mulPfS_S_S_S_iiii)
        .other          _Z10matrix_mulPfS_S_S_S_iiii,@"STO_CUDA_ENTRY STV_DEFAULT"
_Z10matrix_mulPfS_S_S_S_iiii:
.text._Z10matrix_mulPfS_S_S_S_iiii:
[----:B------:R-:W-:Y:S08]  /*0000*/  LDC R1, c[0x0][0x37c] ;  /* 0x0000df00ff017b82 */ /* 0x000ff00000000800 */
[----:B------:R-:W0:Y:S01]  /*0010*/  S2UR UR6, SR_CTAID.Y ;  /* 0x00000000000679c3 */ /* 0x000e220000002600 */
[----:B------:R-:W1:Y:S07]  /*0020*/  LDCU.64 UR10, c[0x0][0x3b0] ;  /* 0x00007600ff0a77ac */ /* 0x000e6e0008000a00 */
[----:B------:R-:W2:Y:S01]  /*0030*/  S2UR UR5, SR_CTAID.X ;  /* 0x00000000000579c3 */ /* 0x000ea20000002500 */
[----:B0-----:R-:W-:-:S04]  /*0040*/  USHF.L.U32 UR6, UR6, 0x4, URZ ;  /* 0x0000000406067899 */ /* 0x001fc800080006ff */
[----:B-1----:R-:W-:Y:S02]  /*0050*/  UISETP.GE.AND UP0, UPT, UR6, UR10, UPT ;  /* 0x0000000a0600728c */ /* 0x002fe4000bf06270 */
[----:B--2---:R-:W-:-:S04]  /*0060*/  USHF.L.U32 UR5, UR5, 0x4, URZ ;  /* 0x0000000405057899 */ /* 0x004fc800080006ff */
[----:B------:R-:W-:-:S09]  /*0070*/  UISETP.GE.OR UP0, UPT, UR5, UR11, UP0 ;  /* 0x0000000b0500728c */ /* 0x000fd20008706670 */
[----:B------:R-:W-:Y:S05]  /*0080*/  BRA.U UP0, `(.L_x_0) ;  /* 0x0000001500a47547 */ /* 0x000fea000b800000 */
[----:B------:R-:W0:Y:S01]  /*0090*/  S2R R4, SR_TID.X ;  /* 0x0000000000047919 */ /* 0x000e220000002100 */
[----:B------:R-:W-:Y:S02]  /*00a0*/  UIADD3 UR7, UPT, UPT, UR5, 0x10, URZ ;  /* 0x0000001005077890 */ /* 0x000fe4000fffe0ff */
[----:B------:R-:W-:Y:S01]  /*00b0*/  UIADD3 UR4, UPT, UPT, -UR5, UR11, URZ ;  /* 0x0000000b05047290 */ /* 0x000fe2000fffe1ff */
[----:B------:R-:W1:Y:S01]  /*00c0*/  S2R R5, SR_TID.Y ;  /* 0x0000000000057919 */ /* 0x000e620000002200 */
[----:B------:R-:W-:Y:S02]  /*00d0*/  UIADD3 UR9, UPT, UPT, UR6, 0x10, URZ ;  /* 0x0000001006097890 */ /* 0x000fe4000fffe0ff */
[----:B------:R-:W-:Y:S02]  /*00e0*/  UISETP.GE.AND UP0, UPT, UR7, UR11, UPT ;  /* 0x0000000b0700728c */ /* 0x000fe4000bf06270 */
[----:B------:R-:W-:Y:S02]  /*00f0*/  UIADD3 UR8, UPT, UPT, -UR6, UR10, URZ ;  /* 0x0000000a06087290 */ /* 0x000fe4000fffe1ff */
[----:B------:R-:W-:-:S02]  /*0100*/  UISETP.GE.U32.AND UP1, UPT, UR9, UR10, UPT ;  /* 0x0000000a0900728c */ /* 0x000fc4000bf26070 */
[----:B------:R-:W-:Y:S02]  /*0110*/  USEL UR7, UR4, 0x10, UP0 ;  /* 0x0000001004077887 */ /* 0x000fe40008000000 */
[----:B------:R-:W-:Y:S01]  /*0120*/  USEL UR8, UR8, 0x10, UP1 ;  /* 0x0000001008087887 */ /* 0x000fe20008800000 */
[----:B------:R-:W2:Y:S01]  /*0130*/  LDCU UR9, c[0x0][0x3ac] ;  /* 0x00007580ff0977ac */ /* 0x000ea20008000800 */
[----:B------:R-:W-:Y:S01]  /*0140*/  USHF.R.S32.HI UR16, URZ, 0x1f, UR5 ;  /* 0x0000001fff107899 */ /* 0x000fe20008011405 */
[----:B------:R-:W3:Y:S01]  /*0150*/  LDCU.64 UR14, c[0x0][0x358] ;  /* 0x00006b00ff0e77ac */ /* 0x000ee20008000a00 */
[----:B0-----:R-:W-:Y:S01]  /*0160*/  ISETP.LT.AND P0, PT, R4, UR7, PT ;  /* 0x0000000704007c0c */ /* 0x001fe2000bf01270 */
[----:B--2---:R-:W-:-:S03]  /*0170*/  UIMAD UR4, UR6, UR9, URZ ;  /* 0x00000009060472a4 */ /* 0x004fc6000f8e02ff */
[----:B-1----:R-:W-:Y:S01]  /*0180*/  ISETP.GE.OR P0, PT, R5, UR8, !P0 ;  /* 0x0000000805007c0c */ /* 0x002fe2000c706670 */
[----:B------:R-:W-:-:S04]  /*0190*/  UIADD3 UR17, UP0, UPT, UR5, UR4, URZ ;  /* 0x0000000405117290 */ /* 0x000fc8000ff1e0ff */
[----:B------:R-:W-:-:S08]  /*01a0*/  ULEA.HI.X.SX32 UR13, UR4, UR16, 0x1, UP0 ;  /* 0x00000010040d7291 */ /* 0x000fd000080f0eff */
[----:B------:R-:W0:Y:S01]  /*01b0*/  @!P0 LDC.64 R6, c[0x0][0x388] ;  /* 0x0000e200ff068b82 */ /* 0x000e220000000a00 */
[----:B------:R-:W-:-:S05]  /*01c0*/  @!P0 IMAD R0, R5, UR9, R4 ;  /* 0x0000000905008c24 */ /* 0x000fca000f8e0204 */
[----:B------:R-:W-:-:S04]  /*01d0*/  @!P0 IADD3 R3, P1, PT, R0, UR17, RZ ;  /* 0x0000001100038c10 */ /* 0x000fc8000ff3e0ff */
[----:B------:R-:W-:Y:S02]  /*01e0*/  @!P0 LEA.HI.X.SX32 R0, R0, UR13, 0x1, P1 ;  /* 0x0000000d00008c11 */ /* 0x000fe400088f0eff */
[----:B0-----:R-:W-:-:S04]  /*01f0*/  @!P0 LEA R2, P1, R3, R6, 0x2 ;  /* 0x0000000603028211 */ /* 0x001fc800078210ff */
[----:B------:R-:W-:Y:S01]  /*0200*/  @!P0 LEA.HI.X R3, R3, R7, R0, 0x2, P1 ;  /* 0x0000000703038211 */ /* 0x000fe200008f1400 */
[----:B------:R-:W-:-:S06]  /*0210*/  HFMA2 R0, -RZ, RZ, 0, 0 ;  /* 0x00000000ff007431 */ /* 0x000fcc00000001ff */
[----:B---3--:R-:W2:Y:S01]  /*0220*/  @!P0 LDG.E R0, desc[UR14][R2.64] ;  /* 0x0000000e02008981 */ /* 0x008ea2000c1e1900 */
[----:B------:R-:W0:Y:S01]  /*0230*/  S2UR UR12, SR_CgaCtaId ;  /* 0x00000000000c79c3 */ /* 0x000e220000008800 */
[----:B------:R-:W-:Y:S01]  /*0240*/  UMOV UR4, 0x400 ;  /* 0x0000040000047882 */ /* 0x000fe20000000000 */
[----:B------:R-:W-:Y:S01]  /*0250*/  LEA R7, R4, R5, 0x4 ;  /* 0x0000000504077211 */ /* 0x000fe200078e20ff */
[----:B------:R-:W-:Y:S01]  /*0260*/  UIADD3 UR10, UPT, UPT, UR4, 0x4800, URZ ;  /* 0x00004800040a7890 */ /* 0x000fe2000fffe0ff */
[----:B------:R-:W-:Y:S01]  /*0270*/  LEA R10, R5, R4, 0x4 ;  /* 0x00000004050a7211 */ /* 0x000fe200078e20ff */
[----:B------:R-:W-:Y:S02]  /*0280*/  UIADD3 UR9, UPT, UPT, UR4, 0x4000, URZ ;  /* 0x0000400004097890 */ /* 0x000fe4000fffe0ff */
[----:B------:R-:W-:Y:S02]  /*0290*/  UIADD3 UR11, UPT, UPT, UR4, 0x4c40, URZ ;  /* 0x00004c40040b7890 */ /* 0x000fe4000fffe0ff */
[----:B0-----:R-:W-:-:S02]  /*02a0*/  ULEA UR10, UR12, UR10, 0x18 ;  /* 0x0000000a0c0a7291 */ /* 0x001fc4000f8ec0ff */
[----:B------:R-:W-:Y:S02]  /*02b0*/  ULEA UR9, UR12, UR9, 0x18 ;  /* 0x000000090c097291 */ /* 0x000fe4000f8ec0ff */
[----:B------:R-:W-:Y:S02]  /*02c0*/  ULEA UR11, UR12, UR11, 0x18 ;  /* 0x0000000b0c0b7291 */ /* 0x000fe4000f8ec0ff */
[----:B------:R-:W-:Y:S01]  /*02d0*/  LEA R11, R7, UR10, 0x2 ;  /* 0x0000000a070b7c11 */ /* 0x000fe2000f8e10ff */
[----:B------:R-:W-:Y:S01]  /*02e0*/  UIADD3 UR10, UPT, UPT, UR4, 0x4400, URZ ;  /* 0x00004400040a7890 */ /* 0x000fe2000fffe0ff */
[----:B------:R-:W-:Y:S01]  /*02f0*/  LEA R6, R10, UR9, 0x2 ;  /* 0x000000090a067c11 */ /* 0x000fe2000f8e10ff */
[----:B------:R-:W-:Y:S01]  /*0300*/  ULEA UR4, UR12, UR4, 0x18 ;  /* 0x000000040c047291 */ /* 0x000fe2000f8ec0ff */
[----:B------:R-:W-:Y:S01]  /*0310*/  LEA R12, R4, UR9, 0x2 ;  /* 0x00000009040c7c11 */ /* 0x000fe2000f8e10ff */
[----:B------:R-:W-:Y:S01]  /*0320*/  ULEA UR10, UR12, UR10, 0x18 ;  /* 0x0000000a0c0a7291 */ /* 0x000fe2000f8ec0ff */
[----:B------:R-:W-:Y:S01]  /*0330*/  IADD3 R7, PT, PT, -R5, 0x4e20, RZ ;  /* 0x00004e2005077810 */ /* 0x000fe20007ffe1ff */
[----:B------:R-:W-:Y:S01]  /*0340*/  STS [R6], RZ ;  /* 0x000000ff06007388 */ /* 0x000fe20000000800 */
[----:B------:R-:W-:-:S02]  /*0350*/  IADD3 R12, PT, PT, R12, 0x80, RZ ;  /* 0x000000800c0c7810 */ /* 0x000fc40007ffe0ff */
[----:B------:R-:W-:Y:S01]  /*0360*/  LEA R8, R4, UR4, 0x2 ;  /* 0x0000000404087c11 */ /* 0x000fe2000f8e10ff */
[----:B------:R-:W-:Y:S01]  /*0370*/  UMOV UR4, URZ ;  /* 0x000000ff00047c82 */ /* 0x000fe20008000000 */
[C---:B------:R-:W-:Y:S02]  /*0380*/  LEA R9, R10.reuse, UR10, 0x2 ;  /* 0x0000000a0a097c11 */ /* 0x040fe4000f8e10ff */
[----:B------:R-:W-:Y:S01]  /*0390*/  LEA R10, R10, UR11, 0x2 ;  /* 0x0000000b0a0a7c11 */ /* 0x000fe2000f8e10ff */
[----:B--2---:R0:W-:Y:S02]  /*03a0*/  STS [R11], R0 ;  /* 0x000000000b007388 */ /* 0x0041e40000000800 */
[----:B0-----:R-:W-:-:S07]  /*03b0*/  LEA R11, R5, R8, 0xa ;  /* 0x00000008050b7211 */ /* 0x001fce00078e50ff */
.L_x_4:
[----:B------:R-:W-:Y:S01]  /*03c0*/  ISETP.LE.U32.AND P0, PT, R7, UR4, PT ;  /* 0x0000000407007c0c */ /* 0x000fe2000bf03070 */
[----:B0-----:R-:W0:Y:S01]  /*03d0*/  LDCU UR9, c[0x0][0x3a8] ;  /* 0x00007500ff0977ac */ /* 0x001e220008000800 */
[----:B------:R-:W-:Y:S02]  /*03e0*/  IADD3 R13, PT, PT, R5, UR4, RZ ;  /* 0x00000004050d7c10 */ /* 0x000fe4000fffe0ff */
[C---:B------:R-:W-:Y:S01]  /*03f0*/  ISETP.GE.OR P0, PT, R4.reuse, UR8, P0 ;  /* 0x0000000804007c0c */ /* 0x040fe20008706670 */
[----:B------:R-:W1:Y:S01]  /*0400*/  LDCU UR12, c[0x0][0x3ac] ;  /* 0x00007580ff0c77ac */ /* 0x000e620008000800 */
[----:B------:R-:W-:Y:S02]  /*0410*/  ISETP.LT.AND P1, PT, R4, UR7, PT ;  /* 0x0000000704007c0c */ /* 0x000fe4000bf21270 */
[----:B------:R-:W-:Y:S01]  /*0420*/  MOV R17, RZ ;  /* 0x000000ff00117202 */ /* 0x000fe20000000f00 */
[----:B------:R-:W2:Y:S01]  /*0430*/  LDCU.64 UR10, c[0x0][0x390] ;  /* 0x00007200ff0a77ac */ /* 0x000ea20008000a00 */
[----:B------:R-:W-:-:S07]  /*0440*/  ISETP.GT.U32.AND P1, PT, R7, UR4, P1 ;  /* 0x0000000407007c0c */ /* 0x000fce0008f24070 */
[----:B------:R-:W3:Y:S01]  /*0450*/  @!P0 LDC.64 R2, c[0x0][0x380] ;  /* 0x0000e000ff028b82 */ /* 0x000ee20000000a00 */
[C-C-:B0-----:R-:W-:Y:S02]  /*0460*/  IMAD R14, R13.reuse, UR9, R4.reuse ;  /* 0x000000090d0e7c24 */ /* 0x141fe4000f8e0204 */
[----:B-1----:R-:W-:-:S03]  /*0470*/  IMAD R0, R13, UR12, R4 ;  /* 0x0000000c0d007c24 */ /* 0x002fc6000f8e0204 */
[----:B------:R-:W-:Y:S02]  /*0480*/  IADD3 R13, P2, PT, R14, UR6, RZ ;  /* 0x000000060e0d7c10 */ /* 0x000fe4000ff5e0ff */
[----:B------:R-:W-:Y:S02]  /*0490*/  IADD3 R15, P3, PT, R0, UR5, RZ ;  /* 0x00000005000f7c10 */ /* 0x000fe4000ff7e0ff */
[----:B------:R-:W-:Y:S02]  /*04a0*/  LEA.HI.X.SX32 R14, R14, RZ, 0x1, P2 ;  /* 0x000000ff0e0e7211 */ /* 0x000fe400010f0eff */
[----:B------:R-:W-:Y:S02]  /*04b0*/  LEA.HI.X.SX32 R16, R0, UR16, 0x1, P3 ;  /* 0x0000001000107c11 */ /* 0x000fe400098f0eff */
[----:B------:R-:W-:Y:S02]  /*04c0*/  MOV R0, RZ ;  /* 0x000000ff00007202 */ /* 0x000fe40000000f00 */
[----:B---3--:R-:W-:-:S02]  /*04d0*/  @!P0 LEA R18, P2, R13, R2, 0x2 ;  /* 0x000000020d128211 */ /* 0x008fc400078410ff */
[----:B--2---:R-:W-:Y:S02]  /*04e0*/  LEA R2, P3, R15, UR10, 0x2 ;  /* 0x0000000a0f027c11 */ /* 0x004fe4000f8610ff */
[----:B------:R-:W-:Y:S02]  /*04f0*/  @!P0 LEA.HI.X R19, R13, R3, R14, 0x2, P2 ;  /* 0x000000030d138211 */ /* 0x000fe400010f140e */
[----:B------:R-:W-:-:S03]  /*0500*/  LEA.HI.X R3, R15, UR11, R16, 0x2, P3 ;  /* 0x0000000b0f037c11 */ /* 0x000fc600098f1410 */
[----:B------:R-:W2:Y:S04]  /*0510*/  @!P0 LDG.E R0, desc[UR14][R18.64] ;  /* 0x0000000e12008981 */ /* 0x000ea8000c1e1900 */
[----:B------:R-:W3:Y:S01]  /*0520*/  @P1 LDG.E R17, desc[UR14][R2.64] ;  /* 0x0000000e02111981 */ /* 0x000ee2000c1e1900 */
[----:B------:R-:W-:-:S06]  /*0530*/  MOV R15, RZ ;  /* 0x000000ff000f7202 */ /* 0x000fcc0000000f00 */
[----:B------:R0:W4:Y:S01]  /*0540*/  @P1 LDG.E R15, desc[UR14][R2.64] ;  /* 0x0000000e020f1981 */ /* 0x000122000c1e1900 */
[----:B------:R-:W1:Y:S01]  /*0550*/  S2UR UR11, SR_CgaCtaId ;  /* 0x00000000000b79c3 */ /* 0x000e620000008800 */
[----:B------:R-:W-:Y:S02]  /*0560*/  UMOV UR9, 0x400 ;  /* 0x0000040000097882 */ /* 0x000fe40000000000 */
[----:B------:R-:W-:-:S04]  /*0570*/  UIADD3 UR10, UPT, UPT, UR9, 0x4400, URZ ;  /* 0x00004400090a7890 */ /* 0x000fc8000fffe0ff */
[----:B-1----:R-:W-:-:S06]  /*0580*/  ULEA UR10, UR11, UR10, 0x18 ;  /* 0x0000000a0b0a7291 */ /* 0x002fcc000f8ec0ff */
[----:B------:R-:W-:Y:S01]  /*0590*/  LEA R16, R5, UR10, 0x6 ;  /* 0x0000000a05107c11 */ /* 0x000fe2000f8e30ff */
[----:B------:R-:W-:Y:S02]  /*05a0*/  UIADD3 UR10, UPT, UPT, UR9, 0x4c40, URZ ;  /* 0x00004c40090a7890 */ /* 0x000fe4000fffe0ff */
[----:B------:R-:W-:Y:S02]  /*05b0*/  UIADD3 UR9, UPT, UPT, UR9, 0x4800, URZ ;  /* 0x0000480009097890 */ /* 0x000fe4000fffe0ff */
[----:B------:R-:W-:Y:S02]  /*05c0*/  ULEA UR10, UR11, UR10, 0x18 ;  /* 0x0000000a0b0a7291 */ /* 0x000fe4000f8ec0ff */
[----:B------:R-:W-:-:S04]  /*05d0*/  ULEA UR9, UR11, UR9, 0x18 ;  /* 0x000000090b097291 */ /* 0x000fc8000f8ec0ff */
[----:B0-----:R-:W-:Y:S02]  /*05e0*/  LEA R3, R5, UR10, 0x6 ;  /* 0x0000000a05037c11 */ /* 0x001fe4000f8e30ff */
[----:B------:R-:W-:-:S03]  /*05f0*/  LEA R2, R4, UR9, 0x2 ;  /* 0x0000000904027c11 */ /* 0x000fc6000f8e10ff */
[----:B------:R-:W0:Y:S01]  /*0600*/  LDCU.64 UR10, c[0x0][0x3a0] ;  /* 0x00007400ff0a77ac */ /* 0x000e220008000a00 */
[----:B--2---:R-:W-:Y:S04]  /*0610*/  STS [R9], R0 ;  /* 0x0000000009007388 */ /* 0x004fe80000000800 */
[----:B---3--:R-:W-:Y:S01]  /*0620*/  STS [R10], R17 ;  /* 0x000000110a007388 */ /* 0x008fe20000000800 */
[----:B------:R-:W-:Y:S06]  /*0630*/  BAR.SYNC.DEFER_BLOCKING 0x0 ;  /* 0x0000000000007b1d */ /* 0x000fec0000010000 */
[----:B------:R-:W4:Y:S04]  /*0640*/  LDS R18, [R16] ;  /* 0x0000000010127984 */ /* 0x000f280000000800 */
[----:B------:R-:W-:Y:S04]  /*0650*/  LDS R0, [R3] ;  /* 0x0000000003007984 */ /* 0x000fe80000000800 */
[----:B------:R-:W1:Y:S01]  /*0660*/  LDS R21, [R2] ;  /* 0x0000000002157984 */ /* 0x000e620000000800 */
[----:B----4-:R-:W-:-:S05]  /*0670*/  FMUL R18, R18, R15 ;  /* 0x0000000f12127220 */ /* 0x010fca0000400000 */
[----:B------:R-:W-:Y:S01]  /*0680*/  STS [R11], R18 ;  /* 0x000000120b007388 */ /* 0x000fe20000000800 */
[----:B-1----:R-:W-:-:S03]  /*0690*/  FFMA R21, R0, R21, RZ ;  /* 0x0000001500157223 */ /* 0x002fc600000000ff */
[----:B------:R-:W1:Y:S04]  /*06a0*/  LDS R20, [R16+0x4] ;  /* 0x0000040010147984 */ /* 0x000e680000000800 */
[----:B------:R-:W-:Y:S04]  /*06b0*/  LDS R24, [R3+0x4] ;  /* 0x0000040003187984 */ /* 0x000fe80000000800 */
[----:B------:R-:W2:Y:S01]  /*06c0*/  LDS R25, [R2+0x40] ;  /* 0x0000400002197984 */ /* 0x000ea20000000800 */
[----:B-1----:R-:W-:-:S05]  /*06d0*/  FMUL R26, R20, R15 ;  /* 0x0000000f141a7220 */ /* 0x002fca0000400000 */
[----:B------:R-:W-:Y:S01]  /*06e0*/  STS [R11+0x40], R26 ;  /* 0x0000401a0b007388 */ /* 0x000fe20000000800 */
[----:B--2---:R-:W-:-:S03]  /*06f0*/  FFMA R25, R24, R25, R21 ;  /* 0x0000001918197223 */ /* 0x004fc60000000015 */
[----:B------:R-:W1:Y:S04]  /*0700*/  LDS R20, [R16+0x8] ;  /* 0x0000080010147984 */ /* 0x000e680000000800 */
[----:B------:R-:W-:Y:S04]  /*0710*/  LDS R22, [R3+0x8] ;  /* 0x0000080003167984 */ /* 0x000fe80000000800 */
[----:B------:R-:W-:Y:S01]  /*0720*/  LDS R23, [R2+0x80] ;  /* 0x0000800002177984 */ /* 0x000fe20000000800 */
[----:B-1----:R-:W-:-:S05]  /*0730*/  FMUL R28, R20, R15 ;  /* 0x0000000f141c7220 */ /* 0x002fca0000400000 */
[----:B------:R-:W-:Y:S04]  /*0740*/  STS [R11+0x80], R28 ;  /* 0x0000801c0b007388 */ /* 0x000fe80000000800 */
[----:B------:R-:W1:Y:S04]  /*0750*/  LDS R18, [R16+0xc] ;  /* 0x00000c0010127984 */ /* 0x000e680000000800 */
[----:B------:R-:W-:Y:S04]  /*0760*/  LDS R19, [R3+0xc] ;  /* 0x00000c0003137984 */ /* 0x000fe80000000800 */
[----:B------:R-:W-:Y:S01]  /*0770*/  LDS R20, [R2+0xc0] ;  /* 0x0000c00002147984 */ /* 0x000fe20000000800 */
[----:B-1----:R-:W-:-:S05]  /*0780*/  FMUL R27, R18, R15 ;  /* 0x0000000f121b7220 */ /* 0x002fca0000400000 */
[----:B------:R-:W-:Y:S04]  /*0790*/  STS [R11+0xc0], R27 ;  /* 0x0000c01b0b007388 */ /* 0x000fe80000000800 */
[----:B------:R-:W1:Y:S04]  /*07a0*/  LDS R18, [R16+0x10] ;  /* 0x0000100010127984 */ /* 0x000e680000000800 */
[----:B------:R-:W-:Y:S01]  /*07b0*/  LDS R17, [R3+0x10] ;  /* 0x0000100003117984 */ /* 0x000fe20000000800 */
[----:B-1----:R-:W-:-:S03]  /*07c0*/  FMUL R26, R18, R15 ;  /* 0x0000000f121a7220 */ /* 0x002fc60000400000 */
[----:B------:R-:W-:Y:S04]  /*07d0*/  LDS R18, [R2+0x100] ;  /* 0x0001000002127984 */ /* 0x000fe80000000800 */
[----:B------:R-:W-:Y:S04]  /*07e0*/  STS [R11+0x100], R26 ;  /* 0x0001001a0b007388 */ /* 0x000fe80000000800 */
[----:B------:R-:W1:Y:S04]  /*07f0*/  LDS R28, [R16+0x14] ;  /* 0x00001400101c7984 */ /* 0x000e680000000800 */
[----:B------:R-:W-:Y:S04]  /*0800*/  LDS R0, [R3+0x14] ;  /* 0x0000140003007984 */ /* 0x000fe80000000800 */
[----:B------:R-:W-:Y:S01]  /*0810*/  LDS R21, [R2+0x140] ;  /* 0x0001400002157984 */ /* 0x000fe20000000800 */
[----:B-1----:R-:W-:-:S05]  /*0820*/  FMUL R28, R28, R15 ;  /* 0x0000000f1c1c7220 */ /* 0x002fca0000400000 */
[----:B------:R-:W-:Y:S04]  /*0830*/  STS [R11+0x140], R28 ;  /* 0x0001401c0b007388 */ /* 0x000fe80000000800 */
[----:B------:R-:W1:Y:S02]  /*0840*/  LDS R24, [R16+0x18] ;  /* 0x0000180010187984 */ /* 0x000e640000000800 */
[----:B-1----:R-:W-:Y:S01]  /*0850*/  FMUL R27, R24, R15 ;  /* 0x0000000f181b7220 */ /* 0x002fe20000400000 */
[----:B------:R-:W-:Y:S02]  /*0860*/  FFMA R24, R22, R23, R25 ;  /* 0x0000001716187223 */ /* 0x000fe40000000019 */
[----:B------:R-:W-:Y:S02]  /*0870*/  LDS R22, [R3+0x18] ;  /* 0x0000180003167984 */ /* 0x000fe40000000800 */
[----:B------:R-:W-:-:S02]  /*0880*/  FFMA R24, R19, R20, R24 ;  /* 0x0000001413187223 */ /* 0x000fc40000000018 */
[----:B------:R-:W-:Y:S02]  /*0890*/  LDS R23, [R2+0x180] ;  /* 0x0001800002177984 */ /* 0x000fe40000000800 */
[----:B------:R-:W-:Y:S02]  /*08a0*/  FFMA R17, R17, R18, R24 ;  /* 0x0000001211117223 */ /* 0x000fe40000000018 */
[----:B------:R-:W-:Y:S02]  /*08b0*/  STS [R11+0x180], R27 ;  /* 0x0001801b0b007388 */ /* 0x000fe40000000800 */
[----:B------:R-:W-:Y:S02]  /*08c0*/  FFMA R17, R0, R21, R17 ;  /* 0x0000001500117223 */ /* 0x000fe40000000011 */
        /* <DEDUP_REMOVED lines=15> */
[----:B------:R-:W1:Y:S02]  /*09c0*/  LDS R0, [R16+0x28] ;  /* 0x0000280010007984 */ /* 0x000e640000000800 */
[----:B-1----:R-:W-:Y:S01]  /*09d0*/  FMUL R26, R0, R15 ;  /* 0x0000000f001a7220 */ /* 0x002fe20000400000 */
[----:B------:R-:W-:-:S02]  /*09e0*/  FFMA R0, R22, R23, R17 ;  /* 0x0000001716007223 */ /* 0x000fc40000000011 */
[----:B------:R-:W-:Y:S02]  /*09f0*/  LDS R22, [R3+0x28] ;  /* 0x0000280003167984 */ /* 0x000fe40000000800 */
[----:B------:R-:W-:Y:S02]  /*0a00*/  FFMA R19, R19, R20, R0 ;  /* 0x0000001413137223 */ /* 0x000fe40000000000 */
        /* <DEDUP_REMOVED lines=12> */
[----:B------:R-:W1:Y:S02]  /*0ad0*/  LDS R19, [R2+0x300] ;  /* 0x0003000002137984 */ /* 0x000e640000000800 */
[----:B------:R-:W-:Y:S02]  /*0ae0*/  FFMA R25, R22, R23, R25 ;  /* 0x0000001716197223 */ /* 0x000fe40000000019 */
[----:B------:R-:W-:Y:S02]  /*0af0*/  STS [R11+0x300], R27 ;  /* 0x0003001b0b007388 */ /* 0x000fe40000000800 */
[----:B------:R-:W-:Y:S02]  /*0b00*/  FFMA R17, R0, R17, R25 ;  /* 0x0000001100117223 */ /* 0x000fe40000000019 */
[----:B------:R-:W2:Y:S04]  /*0b10*/  LDS R26, [R16+0x34] ;  /* 0x00003400101a7984 */ /* 0x000ea80000000800 */
[----:B------:R-:W-:Y:S04]  /*0b20*/  LDS R20, [R3+0x34] ;  /* 0x0000340003147984 */ /* 0x000fe80000000800 */
[----:B------:R-:W3:Y:S01]  /*0b30*/  LDS R21, [R2+0x340] ;  /* 0x0003400002157984 */ /* 0x000ee20000000800 */
[----:B-1----:R-:W-:Y:S01]  /*0b40*/  FFMA R17, R18, R19, R17 ;  /* 0x0000001312117223 */ /* 0x002fe20000000011 */
[----:B--2---:R-:W-:-:S05]  /*0b50*/  FMUL R26, R26, R15 ;  /* 0x0000000f1a1a7220 */ /* 0x004fca0000400000 */
[----:B------:R-:W-:Y:S01]  /*0b60*/  STS [R11+0x340], R26 ;  /* 0x0003401a0b007388 */ /* 0x000fe20000000800 */
[----:B---3--:R-:W-:-:S03]  /*0b70*/  FFMA R17, R20, R21, R17 ;  /* 0x0000001514117223 */ /* 0x008fc60000000011 */
[----:B------:R-:W1:Y:S04]  /*0b80*/  LDS R24, [R16+0x38] ;  /* 0x0000380010187984 */ /* 0x000e680000000800 */
[----:B------:R-:W-:Y:S04]  /*0b90*/  LDS R22, [R3+0x38] ;  /* 0x0000380003167984 */ /* 0x000fe80000000800 */
[----:B------:R-:W2:Y:S01]  /*0ba0*/  LDS R23, [R2+0x380] ;  /* 0x0003800002177984 */ /* 0x000ea20000000800 */
[----:B-1----:R-:W-:-:S05]  /*0bb0*/  FMUL R24, R24, R15 ;  /* 0x0000000f18187220 */ /* 0x002fca0000400000 */
[----:B------:R-:W-:Y:S01]  /*0bc0*/  STS [R11+0x380], R24 ;  /* 0x000380180b007388 */ /* 0x000fe20000000800 */
[----:B--2---:R-:W-:-:S03]  /*0bd0*/  FFMA R17, R22, R23, R17 ;  /* 0x0000001716117223 */ /* 0x004fc60000000011 */
[----:B------:R0:W1:Y:S04]  /*0be0*/  LDS R28, [R16+0x3c] ;  /* 0x00003c00101c7984 */ /* 0x0000680000000800 */
[----:B------:R-:W-:Y:S01]  /*0bf0*/  LDS R27, [R2+0x3c0] ;  /* 0x0003c000021b7984 */ /* 0x000fe20000000800 */
[C---:B0-----:R-:W-:Y:S01]  /*0c00*/  LEA R16, P0, R13.reuse, UR10, 0x2 ;  /* 0x0000000a0d107c11 */ /* 0x041fe2000f8010ff */
[----:B-1----:R-:W-:Y:S02]  /*0c10*/  FMUL R29, R28, R15 ;  /* 0x0000000f1c1d7220 */ /* 0x002fe40000400000 */
[----:B------:R-:W0:Y:S04]  /*0c20*/  LDS R28, [R3+0x3c] ;  /* 0x00003c00031c7984 */ /* 0x000e280000000800 */
[----:B------:R-:W-:Y:S01]  /*0c30*/  STS [R11+0x3c0], R29 ;  /* 0x0003c01d0b007388 */ /* 0x000fe20000000800 */
[----:B------:R-:W-:Y:S06]  /*0c40*/  BAR.SYNC.DEFER_BLOCKING 0x0 ;  /* 0x0000000000007b1d */ /* 0x000fec0000010000 */
[----:B------:R-:W1:Y:S01]  /*0c50*/  LDS R15, [R9] ;  /* 0x00000000090f7984 */ /* 0x000e620000000800 */
[----:B0-----:R-:W-:Y:S01]  /*0c60*/  FFMA R28, R28, R27, R17 ;  /* 0x0000001b1c1c7223 */ /* 0x001fe20000000011 */
[----:B------:R-:W-:-:S02]  /*0c70*/  LEA.HI.X R17, R13, UR11, R14, 0x2, P0 ;  /* 0x0000000b0d117c11 */ /* 0x000fc400080f140e */
[----:B------:R-:W-:Y:S01]  /*0c80*/  ISETP.NE.AND P0, PT, R5, RZ, PT ;  /* 0x000000ff0500720c */ /* 0x000fe20003f05270 */
[----:B------:R-:W-:Y:S01]  /*0c90*/  BSSY.RECONVERGENT B0, `(.L_x_1) ;  /* 0x0000094000007945 */ /* 0x000fe20003800200 */
[----:B-1----:R-:W-:Y:S01]  /*0ca0*/  FMUL R28, R28, R15 ;  /* 0x0000000f1c1c7220 */ /* 0x002fe20000400000 */
[----:B------:R-:W-:-:S04]  /*0cb0*/  FADD R15, -R15, 1 ;  /* 0x3f8000000f0f7421 */ /* 0x000fc80000000100 */
[----:B------:R-:W-:-:S05]  /*0cc0*/  FMUL R15, R28, R15 ;  /* 0x0000000f1c0f7220 */ /* 0x000fca0000400000 */
[----:B------:R0:W-:Y:S01]  /*0cd0*/  REDG.E.ADD.F32.FTZ.RN.STRONG.GPU desc[UR14][R16.64], R15 ;  /* 0x0000000f100079a6 */ /* 0x0001e2000c12f30e */
[----:B------:R-:W-:Y:S05]  /*0ce0*/  @P0 BRA `(.L_x_2) ;  /* 0x0000000800380947 */ /* 0x000fea0003800000 */
[----:B------:R-:W-:Y:S01]  /*0cf0*/  MOV R0, R12 ;  /* 0x0000000c00007202 */ /* 0x000fe20000000f00 */
[----:B------:R-:W-:-:S06]  /*0d00*/  UMOV UR9, 0x2000 ;  /* 0x0000200000097882 */ /* 0x000fcc0000000000 */
.L_x_3:
[----:B0-----:R-:W-:Y:S04]  /*0d10*/  LDS R16, [R0+-0x80] ;  /* 0xffff800000107984 */ /* 0x001fe80000000800 */
[----:B------:R-:W0:Y:S04]  /*0d20*/  LDS R17, [R8+UR9+-0x2000] ;  /* 0xffe0000908117984 */ /* 0x000e280008000800 */
[----:B------:R-:W1:Y:S04]  /*0d30*/  LDS R18, [R8+UR9+-0x1c00] ;  /* 0xffe4000908127984 */ /* 0x000e680008000800 */
[----:B------:R-:W2:Y:S04]  /*0d40*/  LDS R19, [R8+UR9+-0x1800] ;  /* 0xffe8000908137984 */ /* 0x000ea80008000800 */
[----:B------:R-:W3:Y:S04]  /*0d50*/  LDS R20, [R8+UR9+-0x1400] ;  /* 0xffec000908147984 */ /* 0x000ee80008000800 */
[----:B------:R-:W4:Y:S04]  /*0d60*/  LDS R21, [R8+UR9+-0x1000] ;  /* 0xfff0000908157984 */ /* 0x000f280008000800 */
[----:B------:R-:W5:Y:S04]  /*0d70*/  LDS R15, [R8+UR9+-0xc00] ;  /* 0xfff40009080f7984 */ /* 0x000f680008000800 */
[----:B------:R-:W5:Y:S04]  /*0d80*/  LDS R2, [R8+UR9+-0x800] ;  /* 0xfff8000908027984 */ /* 0x000f680008000800 */
[----:B------:R-:W5:Y:S04]  /*0d90*/  LDS R14, [R8+UR9+-0x400] ;  /* 0xfffc0009080e7984 */ /* 0x000f680008000800 */
[----:B------:R-:W5:Y:S04]  /*0da0*/  LDS R13, [R8+UR9] ;  /* 0x00000009080d7984 */ /* 0x000f680008000800 */
[----:B------:R-:W5:Y:S01]  /*0db0*/  LDS R3, [R8+UR9+0x400] ;  /* 0x0004000908037984 */ /* 0x000f620008000800 */
[----:B0-----:R-:W-:-:S03]  /*0dc0*/  FADD R17, R16, R17 ;  /* 0x0000001110117221 */ /* 0x001fc60000000000 */
[----:B------:R-:W0:Y:S01]  /*0dd0*/  LDS R16, [R8+UR9+0x800] ;  /* 0x0008000908107984 */ /* 0x000e220008000800 */
[----:B-1----:R-:W-:-:S03]  /*0de0*/  FADD R18, R17, R18 ;  /* 0x0000001211127221 */ /* 0x002fc60000000000 */
[----:B------:R-:W1:Y:S01]  /*0df0*/  LDS R17, [R8+UR9+0xc00] ;  /* 0x000c000908117984 */ /* 0x000e620008000800 */
[----:B--2---:R-:W-:-:S03]  /*0e00*/  FADD R19, R18, R19 ;  /* 0x0000001312137221 */ /* 0x004fc60000000000 */
[----:B------:R-:W2:Y:S01]  /*0e10*/  LDS R18, [R8+UR9+0x1000] ;  /* 0x0010000908127984 */ /* 0x000ea20008000800 */
[----:B---3--:R-:W-:-:S03]  /*0e20*/  FADD R20, R19, R20 ;  /* 0x0000001413147221 */ /* 0x008fc60000000000 */
[----:B------:R-:W3:Y:S01]  /*0e30*/  LDS R19, [R8+UR9+0x1400] ;  /* 0x0014000908137984 */ /* 0x000ee20008000800 */
[----:B----4-:R-:W-:-:S03]  /*0e40*/  FADD R22, R20, R21 ;  /* 0x0000001514167221 */ /* 0x010fc60000000000 */
[----:B------:R-:W4:Y:S01]  /*0e50*/  LDS R20, [R8+UR9+0x1800] ;  /* 0x0018000908147984 */ /* 0x000f220008000800 */
[----:B-----5:R-:W-:-:S03]  /*0e60*/  FADD R21, R22, R15 ;  /* 0x0000000f16157221 */ /* 0x020fc60000000000 */
[----:B------:R-:W5:Y:S01]  /*0e70*/  LDS R15, [R8+UR9+0x1c00] ;  /* 0x001c0009080f7984 */ /* 0x000f620008000800 */
[----:B------:R-:W-:-:S04]  /*0e80*/  FADD R21, R21, R2 ;  /* 0x0000000215157221 */ /* 0x000fc80000000000 */
[----:B------:R-:W-:-:S04]  /*0e90*/  FADD R14, R21, R14 ;  /* 0x0000000e150e7221 */ /* 0x000fc80000000000 */
[----:B------:R-:W-:-:S04]  /*0ea0*/  FADD R14, R14, R13 ;  /* 0x0000000d0e0e7221 */ /* 0x000fc80000000000 */
[----:B------:R-:W-:-:S04]  /*0eb0*/  FADD R3, R14, R3 ;  /* 0x000000030e037221 */ /* 0x000fc80000000000 */
[----:B0-----:R-:W-:-:S04]  /*0ec0*/  FADD R16, R3, R16 ;  /* 0x0000001003107221 */ /* 0x001fc80000000000 */
[----:B-1----:R-:W-:Y:S02]  /*0ed0*/  FADD R17, R16, R17 ;  /* 0x0000001110117221 */ /* 0x002fe40000000000 */
[----:B------:R-:W-:Y:S02]  /*0ee0*/  LDS R16, [R0+-0x40] ;  /* 0xffffc00000107984 */ /* 0x000fe40000000800 */
[----:B--2---:R-:W-:-:S04]  /*0ef0*/  FADD R18, R17, R18 ;  /* 0x0000001211127221 */ /* 0x004fc80000000000 */
[----:B---3--:R-:W-:-:S04]  /*0f00*/  FADD R19, R18, R19 ;  /* 0x0000001312137221 */ /* 0x008fc80000000000 */
[----:B----4-:R-:W-:-:S04]  /*0f10*/  FADD R20, R19, R20 ;  /* 0x0000001413147221 */ /* 0x010fc80000000000 */
[----:B-----5:R-:W-:-:S05]  /*0f20*/  FADD R17, R20, R15 ;  /* 0x0000000f14117221 */ /* 0x020fca0000000000 */
[----:B------:R-:W-:Y:S04]  /*0f30*/  STS [R0+-0x80], R17 ;  /* 0xffff801100007388 */ /* 0x000fe80000000800 */
        /* <DEDUP_REMOVED lines=8> */
[----:B------:R-:W5:Y:S04]  /*0fc0*/  LDS R13, [R8+UR9+0x40] ;  /* 0x00004009080d7984 */ /* 0x000f680008000800 */
[----:B------:R-:W5:Y:S01]  /*0fd0*/  LDS R3, [R8+UR9+0x440] ;  /* 0x0004400908037984 */ /* 0x000f620008000800 */
[----:B0-----:R-:W-:-:S03]  /*0fe0*/  FADD R19, R16, R19 ;  /* 0x0000001310137221 */ /* 0x001fc60000000000 */
[----:B------:R-:W-:Y:S01]  /*0ff0*/  LDS R17, [R8+UR9+0xc40] ;  /* 0x000c400908117984 */ /* 0x000fe20008000800 */
[----:B-1----:R-:W-:-:S03]  /*1000*/  FADD R18, R19, R18 ;  /* 0x0000001213127221 */ /* 0x002fc60000000000 */
[----:B------:R-:W0:Y:S01]  /*1010*/  LDS R16, [R8+UR9+0x840] ;  /* 0x0008400908107984 */ /* 0x000e220008000800 */
[----:B--2---:R-:W-:-:S03]  /*1020*/  FADD R21, R18, R21 ;  /* 0x0000001512157221 */ /* 0x004fc60000000000 */
[----:B------:R-:W-:Y:S01]  /*1030*/  LDS R19, [R8+UR9+0x1440] ;  /* 0x0014400908137984 */ /* 0x000fe20008000800 */
[----:B---3--:R-:W-:-:S03]  /*1040*/  FADD R20, R21, R20 ;  /* 0x0000001415147221 */ /* 0x008fc60000000000 */
[----:B------:R-:W1:Y:S01]  /*1050*/  LDS R18, [R8+UR9+0x1040] ;  /* 0x0010400908127984 */ /* 0x000e620008000800 */
[----:B----4-:R-:W-:-:S03]  /*1060*/  FADD R22, R20, R23 ;  /* 0x0000001714167221 */ /* 0x010fc60000000000 */
[----:B------:R-:W2:Y:S01]  /*1070*/  LDS R20, [R8+UR9+0x1840] ;  /* 0x0018400908147984 */ /* 0x000ea20008000800 */
[----:B-----5:R-:W-:-:S03]  /*1080*/  FADD R21, R22, R15 ;  /* 0x0000000f16157221 */ /* 0x020fc60000000000 */
[----:B------:R-:W3:Y:S01]  /*1090*/  LDS R15, [R8+UR9+0x1c40] ;  /* 0x001c4009080f7984 */ /* 0x000ee20008000800 */
[----:B------:R-:W-:-:S04]  /*10a0*/  FADD R21, R21, R2 ;  /* 0x0000000215157221 */ /* 0x000fc80000000000 */
[----:B------:R-:W-:-:S04]  /*10b0*/  FADD R14, R21, R14 ;  /* 0x0000000e150e7221 */ /* 0x000fc80000000000 */
[----:B------:R-:W-:-:S04]  /*10c0*/  FADD R14, R14, R13 ;  /* 0x0000000d0e0e7221 */ /* 0x000fc80000000000 */
[----:B------:R-:W-:-:S04]  /*10d0*/  FADD R3, R14, R3 ;  /* 0x000000030e037221 */ /* 0x000fc80000000000 */
[----:B0-----:R-:W-:-:S04]  /*10e0*/  FADD R16, R3, R16 ;  /* 0x0000001003107221 */ /* 0x001fc80000000000 */
[----:B------:R-:W-:Y:S02]  /*10f0*/  FADD R17, R16, R17 ;  /* 0x0000001110117221 */ /* 0x000fe40000000000 */
[----:B------:R-:W-:Y:S02]  /*1100*/  LDS R16, [R0] ;  /* 0x0000000000107984 */ /* 0x000fe40000000800 */
[----:B-1----:R-:W-:-:S04]  /*1110*/  FADD R18, R17, R18 ;  /* 0x0000001211127221 */ /* 0x002fc80000000000 */
[----:B------:R-:W-:-:S04]  /*1120*/  FADD R19, R18, R19 ;  /* 0x0000001312137221 */ /* 0x000fc80000000000 */
[----:B--2---:R-:W-:-:S04]  /*1130*/  FADD R20, R19, R20 ;  /* 0x0000001413147221 */ /* 0x004fc80000000000 */
[----:B---3--:R-:W-:-:S05]  /*1140*/  FADD R17, R20, R15 ;  /* 0x0000000f14117221 */ /* 0x008fca0000000000 */
        /* <DEDUP_REMOVED lines=29> */
[----:B------:R-:W-:Y:S02]  /*1320*/  LDS R16, [R0+0x40] ;  /* 0x0000400000107984 */ /* 0x000fe40000000800 */
[----:B-1----:R-:W-:-:S04]  /*1330*/  FADD R18, R17, R18 ;  /* 0x0000001211127221 */ /* 0x002fc80000000000 */
[----:B------:R-:W-:-:S04]  /*1340*/  FADD R19, R18, R19 ;  /* 0x0000001312137221 */ /* 0x000fc80000000000 */
[----:B--2---:R-:W-:-:S04]  /*1350*/  FADD R20, R19, R20 ;  /* 0x0000001413147221 */ /* 0x004fc80000000000 */
[----:B---3--:R-:W-:-:S05]  /*1360*/  FADD R17, R20, R15 ;  /* 0x0000000f14117221 */ /* 0x008fca0000000000 */
[----:B------:R-:W-:Y:S04]  /*1370*/  STS [R0], R17 ;  /* 0x0000001100007388 */ /* 0x000fe80000000800 */
        /* <DEDUP_REMOVED lines=22> */
[----:B------:R-:W-:Y:S01]  /*14e0*/  UIADD3 UR9, UPT, UPT, UR9, 0x100, URZ ;  /* 0x0000010009097890 */ /* 0x000fe2000fffe0ff */
[----:B------:R-:W-:-:S03]  /*14f0*/  FADD R21, R21, R2 ;  /* 0x0000000215157221 */ /* 0x000fc60000000000 */
[----:B------:R-:W-:Y:S01]  /*1500*/  UISETP.NE.AND UP0, UPT, UR9, 0x2400, UPT ;  /* 0x000024000900788c */ /* 0x000fe2000bf05270 */
[----:B------:R-:W-:-:S04]  /*1510*/  FADD R14, R21, R14 ;  /* 0x0000000e150e7221 */ /* 0x000fc80000000000 */
[----:B------:R-:W-:-:S04]  /*1520*/  FADD R14, R14, R13 ;  /* 0x0000000d0e0e7221 */ /* 0x000fc80000000000 */
[----:B------:R-:W-:-:S04]  /*1530*/  FADD R3, R14, R3 ;  /* 0x000000030e037221 */ /* 0x000fc80000000000 */
[----:B0-----:R-:W-:-:S04]  /*1540*/  FADD R16, R3, R16 ;  /* 0x0000001003107221 */ /* 0x001fc80000000000 */
[----:B------:R-:W-:-:S04]  /*1550*/  FADD R17, R16, R17 ;  /* 0x0000001110117221 */ /* 0x000fc80000000000 */
[----:B-1----:R-:W-:-:S04]  /*1560*/  FADD R18, R17, R18 ;  /* 0x0000001211127221 */ /* 0x002fc80000000000 */
[----:B------:R-:W-:-:S04]  /*1570*/  FADD R19, R18, R19 ;  /* 0x0000001312137221 */ /* 0x000fc80000000000 */
[----:B--2---:R-:W-:-:S04]  /*1580*/  FADD R20, R19, R20 ;  /* 0x0000001413147221 */ /* 0x004fc80000000000 */
[----:B---3--:R-:W-:-:S05]  /*1590*/  FADD R15, R20, R15 ;  /* 0x0000000f140f7221 */ /* 0x008fca0000000000 */
[----:B------:R0:W-:Y:S02]  /*15a0*/  STS [R0+0x40], R15 ;  /* 0x0000400f00007388 */ /* 0x0001e40000000800 */
[----:B0-----:R-:W-:Y:S01]  /*15b0*/  IADD3 R0, PT, PT, R0, 0x100, RZ ;  /* 0x0000010000007810 */ /* 0x001fe20007ffe0ff */
[----:B------:R-:W-:Y:S06]  /*15c0*/  BRA.U UP0, `(.L_x_3) ;  /* 0xfffffff500d07547 */ /* 0x000fec000b83ffff */
.L_x_2:
[----:B------:R-:W-:Y:S05]  /*15d0*/  BSYNC.RECONVERGENT B0 ;  /* 0x0000000000007941 */ /* 0x000fea0003800200 */
.L_x_1:
[----:B------:R-:W-:Y:S01]  /*15e0*/  BAR.SYNC.DEFER_BLOCKING 0x0 ;  /* 0x0000000000007b1d */ /* 0x000fe20000010000 */
[----:B------:R-:W-:-:S04]  /*15f0*/  UIADD3 UR4, UPT, UPT, UR4, 0x10, URZ ;  /* 0x0000001004047890 */ /* 0x000fc8000fffe0ff */
[----:B------:R-:W-:-:S09]  /*1600*/  UISETP.GE.U32.AND UP0, UPT, UR4, 0x4e20, UPT ;  /* 0x00004e200400788c */ /* 0x000fd2000bf06070 */
[----:B------:R-:W-:Y:S05]  /*1610*/  BRA.U !UP0, `(.L_x_4) ;  /* 0xffffffed08687547 */ /* 0x000fea000b83ffff */
[----:B------:R-:W1:Y:S01]  /*1620*/  LDCU.64 UR8, c[0x0][0x3b0] ;  /* 0x00007600ff0877ac */ /* 0x000e620008000a00 */
[----:B------:R-:W-:Y:S01]  /*1630*/  IADD3 R2, PT, PT, R4, UR5, RZ ;  /* 0x0000000504027c10 */ /* 0x000fe2000fffe0ff */
[----:B------:R-:W-:Y:S01]  /*1640*/  BSSY.RECONVERGENT B0, `(.L_x_0) ;  /* 0x000000d000007945 */ /* 0x000fe20003800200 */
[----:B------:R-:W-:Y:S02]  /*1650*/  IADD3 R0, PT, PT, R5, UR6, RZ ;  /* 0x0000000605007c10 */ /* 0x000fe4000fffe0ff */
[----:B-1----:R-:W-:-:S04]  /*1660*/  ISETP.GE.AND P0, PT, R2, UR9, PT ;  /* 0x0000000902007c0c */ /* 0x002fc8000bf06270 */
[----:B------:R-:W-:-:S13]  /*1670*/  ISETP.GE.OR P0, PT, R0, UR8, P0 ;  /* 0x0000000800007c0c */ /* 0x000fda0008706670 */
[----:B------:R-:W-:Y:S05]  /*1680*/  @P0 BRA `(.L_x_5) ;  /* 0x0000000000200947 */ /* 0x000fea0003800000 */
[----:B------:R-:W1:Y:S01]  /*1690*/  LDS R7, [R6] ;  /* 0x0000000006077984 */ /* 0x000e620000000800 */
[----:B------:R-:W2:Y:S01]  /*16a0*/  LDCU.64 UR8, c[0x0][0x398] ;  /* 0x00007300ff0877ac */ /* 0x000ea20008000a00 */
[----:B------:R-:W-:-:S05]  /*16b0*/  IMAD R4, R5, UR12, R4 ;  /* 0x0000000c05047c24 */ /* 0x000fca000f8e0204 */
[----:B------:R-:W-:-:S04]  /*16c0*/  IADD3 R0, P0, PT, R4, UR17, RZ ;  /* 0x0000001104007c10 */ /* 0x000fc8000ff1e0ff */
[----:B------:R-:W-:Y:S02]  /*16d0*/  LEA.HI.X.SX32 R3, R4, UR13, 0x1, P0 ;  /* 0x0000000d04037c11 */ /* 0x000fe400080f0eff */
[----:B--2---:R-:W-:-:S04]  /*16e0*/  LEA R2, P0, R0, UR8, 0x2 ;  /* 0x0000000800027c11 */ /* 0x004fc8000f8010ff */
[----:B------:R-:W-:-:S05]  /*16f0*/  LEA.HI.X R3, R0, UR9, R3, 0x2, P0 ;  /* 0x0000000900037c11 */ /* 0x000fca00080f1403 */
[----:B-1----:R1:W-:Y:S04]  /*1700*/  STG.E desc[UR14][R2.64], R7 ;  /* 0x0000000702007986 */ /* 0x0023e8000c10190e */
.L_x_5:
[----:B------:R-:W-:Y:S05]  /*1710*/  BSYNC.RECONVERGENT B0 ;  /* 0x0000000000007941 */ /* 0x000fea0003800200 */
.L_x_0:
[----:B------:R-:W-:Y:S06]  /*1720*/  BAR.SYNC.DEFER_BLOCKING 0x0 ;  /* 0x0000000000007b1d */ /* 0x000fec0000010000 */
[----:B------:R-:W-:Y:S05]  /*1730*/  EXIT ;  /* 0x000000000000794d */ /* 0x000fea0003800000 */
.L_x_6:
[----:B------:R-:W-:-:S00]  /*1740*/  BRA `(.L_x_6) ;  /* 0xfffffffc00fc7947 */ /* 0x000fc0000383ffff */
[----:B------:R-:W-:-:S00]  /*1750*/  NOP ;  /* 0x0000000000007918 */ /* 0x000fc00000000000 */
        /* <DEDUP_REMOVED lines=10> */
.L_x_7:


//--------------------- .nv.shared._Z10matrix_mulPfS_S_S_S_iiii --------------------------
	.section	.nv.shared._Z10matrix_mulPfS_S_S_S_iiii,"aw",@nobits
	.sectionflags	@""
	.align	4
.nv.shared._Z10matrix_mulPfS_S_S_S_iiii:
	.zero		21568


//--------------------- .nv.shared.reserved.0     --------------------------
	.section	.nv.shared.reserved.0,"aw",@nobits
	.weak		__nv_reservedSMEM_offset_0_alias
	.size		__nv_reservedSMEM_offset_0_alias, 0, 64
	.other		__nv_reservedSMEM_offset_0_alias,@"STO_CUDA_RESERVED_SHARED STV_DEFAULT"
__nv_reservedSMEM_offset_0_alias:
	.zero		0
	.zero		64


//--------------------- .nv.constant0._Z10matrix_mulPfS_S_S_S_iiii --------------------------
	.section	.nv.constant0._Z10matrix_mulPfS_S_S_S_iiii,"a",@progbits
	.sectionflags	@""
	.align	4
.nv.constant0._Z10matrix_mulPfS_S_S_S_iiii:
	.zero		952


//--------------------- SYMBOLS --------------------------

	.type		.nv.reservedSmem.offset0,@object
	.size		.nv.reservedSmem.offset0,0x4
	.type		.nv.reservedSmem.cap,@object
	.size		.nv.reservedSmem.cap,0x4
